//
// Generated by NVIDIA NVVM Compiler
//
// Compiler Build ID: CL-36424714
// Cuda compilation tools, release 13.0, V13.0.88
// Based on NVVM 20.0.0
//

.version 9.0
.target sm_100
.address_size 64

	// .globl	_Z12helloFromGPUv
.extern .func  (.param .b32 func_retval0) vprintf
(
	.param .b64 vprintf_param_0,
	.param .b64 vprintf_param_1
)
;
.global .align 1 .b8 $str[46] = {72, 101, 108, 108, 111, 32, 102, 114, 111, 109, 32, 116, 104, 114, 101, 97, 100, 32, 37, 100, 32, 105, 110, 32, 98, 108, 111, 99, 107, 32, 37, 100, 32, 40, 103, 108, 111, 98, 97, 108, 32, 37, 100, 41, 10};

.visible .entry _Z12helloFromGPUv()
{
	.local .align 8 .b8 	__local_depot0[16];
	.reg .b64 	%SP;
	.reg .b64 	%SPL;
	.reg .b32 	%r<7>;
	.reg .b64 	%rd<5>;

	mov.u64 	%SPL, __local_depot0;
	cvta.local.u64 	%SP, %SPL;
	add.u64 	%rd1, %SP, 0;
	add.u64 	%rd2, %SPL, 0;
	mov.u32 	%r1, %tid.x;
	mov.u32 	%r2, %ctaid.x;
	mov.u32 	%r3, %ntid.x;
	mad.lo.s32 	%r4, %r2, %r3, %r1;
	st.local.v2.u32 	[%rd2], {%r1, %r2};
	st.local.u32 	[%rd2+8], %r4;
	mov.u64 	%rd3, $str;
	cvta.global.u64 	%rd4, %rd3;
	{ // callseq 0, 0
	.param .b64 param0;
	st.param.b64 	[param0], %rd4;
	.param .b64 param1;
	st.param.b64 	[param1], %rd1;
	.param .b32 retval0;
	call.uni (retval0), 
	vprintf, 
	(
	param0, 
	param1
	);
	ld.param.b32 	%r5, [retval0];
	} // callseq 0
	ret;

}


// ===== COMPILED SASS (sm_100) =====

	.target	sm_100

	.elftype	@"ET_EXEC"


//--------------------- .note.nv.tkinfo           --------------------------
	.section	.note.nv.tkinfo,"",@"SHT_NOTE"
	.sectionflags	@"SHF_NOTE_NV_TKINFO"
	.tkinfo
        /*0018*/ 	.word	0x00000002
        /*0030*/ 	.string	""
        /*0030*/ 	.string	"ptxas"
        /*0030*/ 	.string	"Cuda compilation tools, release 13.0, V13.0.88"
        /*0030*/ 	.string	"Build cuda_13.0.r13.0/compiler.36424714_0"
        /*0030*/ 	.string	"-arch sm_100 -m 64 "



//--------------------- .note.nv.cuinfo           --------------------------
	.section	.note.nv.cuinfo,"",@"SHT_NOTE"
	.sectionflags	@"SHF_NOTE_NV_CUINFO"
        /*0018*/ 	.short	0x0002
        /*001a*/ 	.short	0x0064
        /*001c*/ 	.short	0x0082
	.zero		2


//--------------------- .nv.info                  --------------------------
	.section	.nv.info,"",@"SHT_CUDA_INFO"
	.align	4


	//----- nvinfo : EIATTR_REGCOUNT
	.align		4
        /*0000*/ 	.byte	0x04, 0x2f
        /*0002*/ 	.short	(.L_2 - .L_1)
	.align		4
.L_1:
        /*0004*/ 	.word	index@(_Z12helloFromGPUv)
        /*0008*/ 	.word	0x00000018


	//----- nvinfo : EIATTR_FRAME_SIZE
	.align		4
.L_2:
        /*000c*/ 	.byte	0x04, 0x11
        /*000e*/ 	.short	(.L_4 - .L_3)
	.align		4
.L_3:
        /*0010*/ 	.word	index@(_Z12helloFromGPUv)
        /*0014*/ 	.word	0x00000010


	//----- nvinfo : EIATTR_MIN_STACK_SIZE
	.align		4
.L_4:
        /*0018*/ 	.byte	0x04, 0x12
        /*001a*/ 	.short	(.L_6 - .L_5)
	.align		4
.L_5:
        /*001c*/ 	.word	index@(_Z12helloFromGPUv)
        /*0020*/ 	.word	0x00000010
.L_6:


//--------------------- .nv.compat                --------------------------
	.section	.nv.compat,"",@"SHT_CUDA_COMPAT_INFO"
	.align	4
        /*0000*/ 	.byte	0x02, 0x09, 0x00, 0x00, 0x02, 0x02, 0x01, 0x00, 0x02, 0x05, 0x05, 0x00, 0x03, 0x07, 0x01, 0x01
        /*0010*/ 	.byte	0x02, 0x03, 0x00, 0x00, 0x02, 0x06, 0x01, 0x00, 0x04, 0x0b, 0x08, 0x00, 0x09, 0x00, 0x00, 0x00
        /*0020*/ 	.byte	0x00, 0x00, 0x00, 0x00


//--------------------- .nv.info._Z12helloFromGPUv --------------------------
	.section	.nv.info._Z12helloFromGPUv,"",@"SHT_CUDA_INFO"
	.sectionflags	@""
	.align	4


	//----- nvinfo : EIATTR_CUDA_API_VERSION
	.align		4
        /*0000*/ 	.byte	0x04, 0x37
        /*0002*/ 	.short	(.L_8 - .L_7)
.L_7:
        /*0004*/ 	.word	0x00000082


	//----- nvinfo : EIATTR_SPARSE_MMA_MASK
	.align		4
.L_8:
        /*0008*/ 	.byte	0x03, 0x50
        /*000a*/ 	.short	0x0000


	//----- nvinfo : EIATTR_MAXREG_COUNT
	.align		4
        /*000c*/ 	.byte	0x03, 0x1b
        /*000e*/ 	.short	0x00ff


	//----- nvinfo : EIATTR_EXTERNS
	.align		4
        /*0010*/ 	.byte	0x04, 0x0f
        /*0012*/ 	.short	(.L_10 - .L_9)


	//   ....[0]....
	.align		4
.L_9:
        /*0014*/ 	.word	index@(vprintf)


	//----- nvinfo : EIATTR_MERCURY_ISA_VERSION
	.align		4
.L_10:
        /*0018*/ 	.byte	0x03, 0x5f
        /*001a*/ 	.short	0x0101


	//----- nvinfo : EIATTR_VRC_CTA_INIT_COUNT
	.align		4
        /*001c*/ 	.byte	0x02, 0x4a
	.zero		1
	.zero		1


	//----- nvinfo : EIATTR_SYSCALL_OFFSETS
	.align		4
        /*0020*/ 	.byte	0x04, 0x46
        /*0022*/ 	.short	(.L_12 - .L_11)


	//   ....[0]....
.L_11:
        /*0024*/ 	.word	0x00000120


	//----- nvinfo : EIATTR_EXIT_INSTR_OFFSETS
	.align		4
.L_12:
        /*0028*/ 	.byte	0x04, 0x1c
        /*002a*/ 	.short	(.L_14 - .L_13)


	//   ....[0]....
.L_13:
        /*002c*/ 	.word	0x00000130


	//----- nvinfo : EIATTR_SW_WAR
	.align		4
.L_14:
        /*0030*/ 	.byte	0x04, 0x36
        /*0032*/ 	.short	(.L_16 - .L_15)
.L_15:
        /*0034*/ 	.word	0x00000008
.L_16:


//--------------------- .nv.callgraph             --------------------------
	.section	.nv.callgraph,"",@"SHT_CUDA_CALLGRAPH"
	.align	4
	.sectionentsize	8
	.align		4
        /*0000*/ 	.word	0x00000000
	.align		4
        /*0004*/ 	.word	0xffffffff
	.align		4
        /*0008*/ 	.word	index@(_Z12helloFromGPUv)
	.align		4
        /*000c*/ 	.word	index@(vprintf)
	.align		4
        /*0010*/ 	.word	0x00000000
	.align		4
        /*0014*/ 	.word	0xfffffffe
	.align		4
        /*0018*/ 	.word	0x00000000
	.align		4
        /*001c*/ 	.word	0xfffffffd
	.align		4
        /*0020*/ 	.word	0x00000000
	.align		4
        /*0024*/ 	.word	0xfffffffc


//--------------------- .nv.constant4             --------------------------
	.section	.nv.constant4,"a",@progbits
	.align	8
	.align		8
.nv.constant4:
        /*0000*/ 	.dword	vprintf
	.align		8
        /*0008*/ 	.dword	$str


//--------------------- .text._Z12helloFromGPUv   --------------------------
	.section	.text._Z12helloFromGPUv,"ax",@progbits
	.align	128
        .global         _Z12helloFromGPUv
        .type           _Z12helloFromGPUv,@function
        .size           _Z12helloFromGPUv,(.L_x_2 - _Z12helloFromGPUv)
        .other          _Z12helloFromGPUv,@"STO_CUDA_ENTRY STV_DEFAULT"
_Z12helloFromGPUv:
.text._Z12helloFromGPUv:
[----:B------:R-:W0:Y:S01]  /*0000*/  LDC R1, c[0x0][0x37c] ;  /* 0x0000df00ff017b82 */ /* 0x000e220000000800 */
[----:B------:R-:W1:Y:S01]  /*0010*/  S2R R8, SR_TID.X ;  /* 0x0000000000087919 */ /* 0x000e620000002100 */
[----:B------:R-:W2:Y:S01]  /*0020*/  LDCU UR5, c[0x0][0x2fc] ;  /* 0x00005f80ff0577ac */ /* 0x000ea20008000800 */
[----:B------:R-:W-:Y:S01]  /*0030*/  MOV R2, 0x0 ;  /* 0x0000000000027802 */ /* 0x000fe20000000f00 */
[----:B0-----:R-:W-:Y:S01]  /*0040*/  VIADD R1, R1, 0xfffffff0 ;  /* 0xfffffff001017836 */ /* 0x001fe20000000000 */
[----:B------:R-:W1:Y:S01]  /*0050*/  S2R R9, SR_CTAID.X ;  /* 0x0000000000097919 */ /* 0x000e620000002500 */
[----:B------:R-:W1:Y:S03]  /*0060*/  LDCU UR6, c[0x0][0x360] ;  /* 0x00006c00ff0677ac */ /* 0x000e660008000800 */
[----:B------:R-:W0:Y:S01]  /*0070*/  LDC.64 R2, c[0x4][R2] ;  /* 0x0100000002027b82 */ /* 0x000e220000000a00 */
[----:B------:R-:W3:Y:S02]  /*0080*/  LDCU UR4, c[0x0][0x2f8] ;  /* 0x00005f00ff0477ac */ /* 0x000ee40008000800 */
[----:B---3--:R-:W-:-:S05]  /*0090*/  IADD3 R6, P0, PT, R1, UR4, RZ ;  /* 0x0000000401067c10 */ /* 0x008fca000ff1e0ff */
[----:B--2---:R-:W-:Y:S02]  /*00a0*/  IMAD.X R7, RZ, RZ, UR5, P0 ;  /* 0x00000005ff077e24 */ /* 0x004fe400080e06ff */
[----:B-1----:R-:W-:Y:S01]  /*00b0*/  IMAD R0, R9, UR6, R8 ;  /* 0x0000000609007c24 */ /* 0x002fe2000f8e0208 */
[----:B------:R1:W-:Y:S01]  /*00c0*/  STL.64 [R1], R8 ;  /* 0x0000000801007387 */ /* 0x0003e20000100a00 */
[----:B------:R-:W2:Y:S03]  /*00d0*/  LDCU.64 UR6, c[0x4][0x8] ;  /* 0x01000100ff0677ac */ /* 0x000ea60008000a00 */
[----:B------:R1:W-:Y:S01]  /*00e0*/  STL [R1+0x8], R0 ;  /* 0x0000080001007387 */ /* 0x0003e20000100800 */
[----:B--2---:R-:W-:Y:S01]  /*00f0*/  IMAD.U32 R4, RZ, RZ, UR6 ;  /* 0x00000006ff047e24 */ /* 0x004fe2000f8e00ff */
[----:B01----:R-:W-:-:S07]  /*0100*/  MOV R5, UR7 ;  /* 0x0000000700057c02 */ /* 0x003fce0008000f00 */
[----:B------:R-:W-:-:S07]  /*0110*/  LEPC R20, `(.L_x_0) ;  /* 0x000000001014794e */ /* 0x000fce0000000000 */
[----:B------:R-:W-:Y:S05]  /*0120*/  CALL.ABS.NOINC R2 ;  /* 0x0000000002007343 */ /* 0x000fea0003c00000 */
.L_x_0:
[----:B------:R-:W-:Y:S05]  /*0130*/  EXIT ;  /* 0x000000000000794d */ /* 0x000fea0003800000 */
.L_x_1:
[----:B------:R-:W-:-:S00]  /*0140*/  BRA `(.L_x_1) ;  /* 0xfffffffc00fc7947 */ /* 0x000fc0000383ffff */
[----:B------:R-:W-:-:S00]  /*0150*/  NOP ;  /* 0x0000000000007918 */ /* 0x000fc00000000000 */
        /* <DEDUP_REMOVED lines=10> */
.L_x_2:


//--------------------- .nv.global.init           --------------------------
	.section	.nv.global.init,"aw",@progbits
.nv.global.init:
	.type		$str,@object
	.size		$str,(.L_0 - $str)
$str:
        /*0000*/ 	.byte	0x48, 0x65, 0x6c, 0x6c, 0x6f, 0x20, 0x66, 0x72, 0x6f, 0x6d, 0x20, 0x74, 0x68, 0x72, 0x65, 0x61
        /*0010*/ 	.byte	0x64, 0x20, 0x25, 0x64, 0x20, 0x69, 0x6e, 0x20, 0x62, 0x6c, 0x6f, 0x63, 0x6b, 0x20, 0x25, 0x64
        /*0020*/ 	.byte	0x20, 0x28, 0x67, 0x6c, 0x6f, 0x62, 0x61, 0x6c, 0x20, 0x25, 0x64, 0x29, 0x0a, 0x00
.L_0:


//--------------------- .nv.shared.reserved.0     --------------------------
	.section	.nv.shared.reserved.0,"aw",@nobits
	.weak		__nv_reservedSMEM_offset_0_alias
	.size		__nv_reservedSMEM_offset_0_alias, 0, 64
	.other		__nv_reservedSMEM_offset_0_alias,@"STO_CUDA_RESERVED_SHARED STV_DEFAULT"
__nv_reservedSMEM_offset_0_alias:
	.zero		0
	.zero		64


//--------------------- .nv.constant0._Z12helloFromGPUv --------------------------
	.section	.nv.constant0._Z12helloFromGPUv,"a",@progbits
	.sectionflags	@""
	.align	4
.nv.constant0._Z12helloFromGPUv:
	.zero		896


//--------------------- SYMBOLS --------------------------

	.type		.nv.reservedSmem.offset0,@object
	.size		.nv.reservedSmem.offset0,0x4
	.type		vprintf,@function
